//
// Generated by NVIDIA NVVM Compiler
//
// Compiler Build ID: CL-36424714
// Cuda compilation tools, release 13.0, V13.0.88
// Based on NVVM 20.0.0
//

.version 9.0
.target sm_100
.address_size 64

	// .globl	_Z19game_of_life_kernelPKmPmi

.visible .entry _Z19game_of_life_kernelPKmPmi(
	.param .u64 .ptr .align 1 _Z19game_of_life_kernelPKmPmi_param_0,
	.param .u64 .ptr .align 1 _Z19game_of_life_kernelPKmPmi_param_1,
	.param .u32 _Z19game_of_life_kernelPKmPmi_param_2
)
{
	.reg .pred 	%p<14>;
	.reg .b32 	%r<20>;
	.reg .b64 	%rd<117>;

	ld.param.u64 	%rd25, [_Z19game_of_life_kernelPKmPmi_param_0];
	ld.param.u64 	%rd24, [_Z19game_of_life_kernelPKmPmi_param_1];
	ld.param.u32 	%r7, [_Z19game_of_life_kernelPKmPmi_param_2];
	cvta.to.global.u64 	%rd1, %rd25;
	shr.s32 	%r8, %r7, 31;
	shr.u32 	%r9, %r8, 26;
	add.s32 	%r10, %r7, %r9;
	shr.s32 	%r1, %r10, 6;
	mov.u32 	%r11, %ctaid.x;
	mov.u32 	%r12, %ntid.x;
	mov.u32 	%r13, %tid.x;
	mad.lo.s32 	%r2, %r11, %r12, %r13;
	mov.u32 	%r14, %ctaid.y;
	mov.u32 	%r15, %ntid.y;
	mov.u32 	%r16, %tid.y;
	mad.lo.s32 	%r3, %r14, %r15, %r16;
	setp.ge.s32 	%p1, %r3, %r7;
	setp.ge.s32 	%p2, %r2, %r1;
	or.pred  	%p3, %p1, %p2;
	@%p3 bra 	$L__BB0_16;
	mul.lo.s32 	%r4, %r1, %r3;
	add.s32 	%r5, %r4, %r2;
	mul.wide.s32 	%rd27, %r5, 8;
	add.s64 	%rd2, %rd1, %rd27;
	ld.global.u64 	%rd3, [%rd2];
	setp.lt.s32 	%p4, %r2, 1;
	mov.b64 	%rd107, 0;
	@%p4 bra 	$L__BB0_3;
	ld.global.u64 	%rd28, [%rd2+-8];
	shr.u64 	%rd107, %rd28, 63;
$L__BB0_3:
	add.s32 	%r6, %r1, -1;
	setp.ge.s32 	%p5, %r2, %r6;
	mov.b64 	%rd108, 0;
	@%p5 bra 	$L__BB0_5;
	ld.global.u64 	%rd30, [%rd2+8];
	shl.b64 	%rd108, %rd30, 63;
$L__BB0_5:
	setp.eq.s32 	%p6, %r3, 0;
	mov.b64 	%rd110, 0;
	mov.u64 	%rd111, %rd110;
	mov.u64 	%rd112, %rd110;
	@%p6 bra 	$L__BB0_10;
	setp.lt.s32 	%p7, %r2, 1;
	sub.s32 	%r17, %r4, %r1;
	add.s32 	%r18, %r17, %r2;
	mul.wide.s32 	%rd33, %r18, 8;
	add.s64 	%rd8, %rd1, %rd33;
	ld.global.u64 	%rd110, [%rd8];
	mov.b64 	%rd111, 0;
	@%p7 bra 	$L__BB0_8;
	ld.global.u64 	%rd111, [%rd8+-8];
$L__BB0_8:
	setp.ge.s32 	%p8, %r2, %r6;
	mov.b64 	%rd112, 0;
	@%p8 bra 	$L__BB0_10;
	ld.global.u64 	%rd35, [%rd8+8];
	shl.b64 	%rd112, %rd35, 63;
$L__BB0_10:
	add.s32 	%r19, %r7, -1;
	setp.ge.u32 	%p9, %r3, %r19;
	mov.b64 	%rd114, 0;
	mov.u64 	%rd115, %rd114;
	mov.u64 	%rd116, %rd114;
	@%p9 bra 	$L__BB0_15;
	setp.lt.s32 	%p10, %r2, 1;
	mul.wide.s32 	%rd38, %r1, 8;
	add.s64 	%rd16, %rd2, %rd38;
	ld.global.u64 	%rd114, [%rd16];
	mov.b64 	%rd115, 0;
	@%p10 bra 	$L__BB0_13;
	ld.global.u64 	%rd115, [%rd16+-8];
$L__BB0_13:
	setp.ge.s32 	%p11, %r2, %r6;
	mov.b64 	%rd116, 0;
	@%p11 bra 	$L__BB0_15;
	ld.global.u64 	%rd40, [%rd16+8];
	shl.b64 	%rd116, %rd40, 63;
$L__BB0_15:
	setp.lt.s32 	%p12, %r2, %r6;
	setp.gt.s32 	%p13, %r2, 0;
	shl.b64 	%rd41, %rd3, 1;
	or.b64  	%rd42, %rd107, %rd41;
	shr.u64 	%rd43, %rd3, 1;
	or.b64  	%rd44, %rd108, %rd43;
	shl.b64 	%rd45, %rd110, 1;
	shr.u64 	%rd46, %rd111, 63;
	selp.b64 	%rd47, %rd46, 0, %p13;
	or.b64  	%rd48, %rd47, %rd45;
	shr.u64 	%rd49, %rd110, 1;
	selp.b64 	%rd50, %rd112, 0, %p12;
	or.b64  	%rd51, %rd50, %rd49;
	shl.b64 	%rd52, %rd114, 1;
	shr.u64 	%rd53, %rd115, 63;
	selp.b64 	%rd54, %rd53, 0, %p13;
	or.b64  	%rd55, %rd54, %rd52;
	shr.u64 	%rd56, %rd114, 1;
	selp.b64 	%rd57, %rd116, 0, %p12;
	or.b64  	%rd58, %rd57, %rd56;
	xor.b64  	%rd59, %rd48, %rd110;
	and.b64  	%rd60, %rd48, %rd110;
	xor.b64  	%rd61, %rd59, %rd51;
	and.b64  	%rd62, %rd59, %rd51;
	xor.b64  	%rd63, %rd62, %rd60;
	xor.b64  	%rd64, %rd61, %rd42;
	and.b64  	%rd65, %rd61, %rd42;
	xor.b64  	%rd66, %rd63, %rd65;
	and.b64  	%rd67, %rd65, %rd60;
	xor.b64  	%rd68, %rd64, %rd44;
	and.b64  	%rd69, %rd64, %rd44;
	xor.b64  	%rd70, %rd66, %rd69;
	and.b64  	%rd71, %rd69, %rd63;
	xor.b64  	%rd72, %rd71, %rd67;
	and.b64  	%rd73, %rd71, %rd67;
	xor.b64  	%rd74, %rd55, %rd68;
	and.b64  	%rd75, %rd55, %rd68;
	xor.b64  	%rd76, %rd75, %rd70;
	and.b64  	%rd77, %rd75, %rd66;
	xor.b64  	%rd78, %rd77, %rd72;
	and.b64  	%rd79, %rd77, %rd72;
	xor.b64  	%rd80, %rd79, %rd73;
	xor.b64  	%rd81, %rd74, %rd114;
	and.b64  	%rd82, %rd74, %rd114;
	xor.b64  	%rd83, %rd76, %rd82;
	and.b64  	%rd84, %rd82, %rd70;
	xor.b64  	%rd85, %rd78, %rd84;
	and.b64  	%rd86, %rd78, %rd84;
	xor.b64  	%rd87, %rd80, %rd86;
	xor.b64  	%rd88, %rd81, %rd58;
	and.b64  	%rd89, %rd81, %rd58;
	xor.b64  	%rd90, %rd83, %rd89;
	and.b64  	%rd91, %rd89, %rd76;
	xor.b64  	%rd92, %rd85, %rd91;
	and.b64  	%rd93, %rd85, %rd91;
	xor.b64  	%rd94, %rd87, %rd93;
	or.b64  	%rd95, %rd94, %rd92;
	not.b64 	%rd96, %rd95;
	and.b64  	%rd97, %rd88, %rd96;
	and.b64  	%rd98, %rd97, %rd83;
	or.b64  	%rd99, %rd95, %rd88;
	not.b64 	%rd100, %rd99;
	and.b64  	%rd101, %rd90, %rd100;
	and.b64  	%rd102, %rd101, %rd3;
	or.b64  	%rd103, %rd102, %rd98;
	cvta.to.global.u64 	%rd104, %rd24;
	add.s64 	%rd106, %rd104, %rd27;
	st.global.u64 	[%rd106], %rd103;
$L__BB0_16:
	ret;

}


// ===== COMPILED SASS (sm_100) =====

	.target	sm_100

	.elftype	@"ET_EXEC"


//--------------------- .note.nv.tkinfo           --------------------------
	.section	.note.nv.tkinfo,"",@"SHT_NOTE"
	.sectionflags	@"SHF_NOTE_NV_TKINFO"
	.tkinfo
        /*0018*/ 	.word	0x00000002
        /*0030*/ 	.string	""
        /*0030*/ 	.string	"ptxas"
        /*0030*/ 	.string	"Cuda compilation tools, release 13.0, V13.0.88"
        /*0030*/ 	.string	"Build cuda_13.0.r13.0/compiler.36424714_0"
        /*0030*/ 	.string	"-arch sm_100 -m 64 "



//--------------------- .note.nv.cuinfo           --------------------------
	.section	.note.nv.cuinfo,"",@"SHT_NOTE"
	.sectionflags	@"SHF_NOTE_NV_CUINFO"
        /*0018*/ 	.short	0x0002
        /*001a*/ 	.short	0x0064
        /*001c*/ 	.short	0x0082
	.zero		2


//--------------------- .nv.info                  --------------------------
	.section	.nv.info,"",@"SHT_CUDA_INFO"
	.align	4


	//----- nvinfo : EIATTR_REGCOUNT
	.align		4
        /*0000*/ 	.byte	0x04, 0x2f
        /*0002*/ 	.short	(.L_1 - .L_0)
	.align		4
.L_0:
        /*0004*/ 	.word	index@(_Z19game_of_life_kernelPKmPmi)
        /*0008*/ 	.word	0x0000001b


	//----- nvinfo : EIATTR_FRAME_SIZE
	.align		4
.L_1:
        /*000c*/ 	.byte	0x04, 0x11
        /*000e*/ 	.short	(.L_3 - .L_2)
	.align		4
.L_2:
        /*0010*/ 	.word	index@(_Z19game_of_life_kernelPKmPmi)
        /*0014*/ 	.word	0x00000000


	//----- nvinfo : EIATTR_MIN_STACK_SIZE
	.align		4
.L_3:
        /*0018*/ 	.byte	0x04, 0x12
        /*001a*/ 	.short	(.L_5 - .L_4)
	.align		4
.L_4:
        /*001c*/ 	.word	index@(_Z19game_of_life_kernelPKmPmi)
        /*0020*/ 	.word	0x00000000
.L_5:


//--------------------- .nv.compat                --------------------------
	.section	.nv.compat,"",@"SHT_CUDA_COMPAT_INFO"
	.align	4
        /*0000*/ 	.byte	0x02, 0x09, 0x00, 0x00, 0x02, 0x02, 0x01, 0x00, 0x02, 0x05, 0x05, 0x00, 0x03, 0x07, 0x01, 0x01
        /*0010*/ 	.byte	0x02, 0x03, 0x00, 0x00, 0x02, 0x06, 0x01, 0x00, 0x04, 0x0b, 0x08, 0x00, 0x09, 0x00, 0x00, 0x00
        /*0020*/ 	.byte	0x00, 0x00, 0x00, 0x00


//--------------------- .nv.info._Z19game_of_life_kernelPKmPmi --------------------------
	.section	.nv.info._Z19game_of_life_kernelPKmPmi,"",@"SHT_CUDA_INFO"
	.sectionflags	@""
	.align	4


	//----- nvinfo : EIATTR_CUDA_API_VERSION
	.align		4
        /*0000*/ 	.byte	0x04, 0x37
        /*0002*/ 	.short	(.L_7 - .L_6)
.L_6:
        /*0004*/ 	.word	0x00000082


	//----- nvinfo : EIATTR_KPARAM_INFO
	.align		4
.L_7:
        /*0008*/ 	.byte	0x04, 0x17
        /*000a*/ 	.short	(.L_9 - .L_8)
.L_8:
        /*000c*/ 	.word	0x00000000
        /*0010*/ 	.short	0x0002
        /*0012*/ 	.short	0x0010
        /*0014*/ 	.byte	0x00, 0xf0, 0x11, 0x00


	//----- nvinfo : EIATTR_KPARAM_INFO
	.align		4
.L_9:
        /*0018*/ 	.byte	0x04, 0x17
        /*001a*/ 	.short	(.L_11 - .L_10)
.L_10:
        /*001c*/ 	.word	0x00000000
        /*0020*/ 	.short	0x0001
        /*0022*/ 	.short	0x0008
        /*0024*/ 	.byte	0x00, 0xf5, 0x21, 0x00


	//----- nvinfo : EIATTR_KPARAM_INFO
	.align		4
.L_11:
        /*0028*/ 	.byte	0x04, 0x17
        /*002a*/ 	.short	(.L_13 - .L_12)
.L_12:
        /*002c*/ 	.word	0x00000000
        /*0030*/ 	.short	0x0000
        /*0032*/ 	.short	0x0000
        /*0034*/ 	.byte	0x00, 0xf5, 0x21, 0x00


	//----- nvinfo : EIATTR_SPARSE_MMA_MASK
	.align		4
.L_13:
        /*0038*/ 	.byte	0x03, 0x50
        /*003a*/ 	.short	0x0000


	//----- nvinfo : EIATTR_MAXREG_COUNT
	.align		4
        /*003c*/ 	.byte	0x03, 0x1b
        /*003e*/ 	.short	0x00ff


	//----- nvinfo : EIATTR_MERCURY_ISA_VERSION
	.align		4
        /*0040*/ 	.byte	0x03, 0x5f
        /*0042*/ 	.short	0x0101


	//----- nvinfo : EIATTR_VRC_CTA_INIT_COUNT
	.align		4
        /*0044*/ 	.byte	0x02, 0x4a
	.zero		1
	.zero		1


	//----- nvinfo : EIATTR_EXIT_INSTR_OFFSETS
	.align		4
        /*0048*/ 	.byte	0x04, 0x1c
        /*004a*/ 	.short	(.L_15 - .L_14)


	//   ....[0]....
.L_14:
        /*004c*/ 	.word	0x000000f0


	//   ....[1]....
        /*0050*/ 	.word	0x00000980


	//----- nvinfo : EIATTR_CRS_STACK_SIZE
	.align		4
.L_15:
        /*0054*/ 	.byte	0x04, 0x1e
        /*0056*/ 	.short	(.L_17 - .L_16)
.L_16:
        /*0058*/ 	.word	0x00000000


	//----- nvinfo : EIATTR_CBANK_PARAM_SIZE
	.align		4
.L_17:
        /*005c*/ 	.byte	0x03, 0x19
        /*005e*/ 	.short	0x0014


	//----- nvinfo : EIATTR_PARAM_CBANK
	.align		4
        /*0060*/ 	.byte	0x04, 0x0a
        /*0062*/ 	.short	(.L_19 - .L_18)
	.align		4
.L_18:
        /*0064*/ 	.word	index@(.nv.constant0._Z19game_of_life_kernelPKmPmi)
        /*0068*/ 	.short	0x0380
        /*006a*/ 	.short	0x0014


	//----- nvinfo : EIATTR_SW_WAR
	.align		4
.L_19:
        /*006c*/ 	.byte	0x04, 0x36
        /*006e*/ 	.short	(.L_21 - .L_20)
.L_20:
        /*0070*/ 	.word	0x00000008
.L_21:


//--------------------- .nv.callgraph             --------------------------
	.section	.nv.callgraph,"",@"SHT_CUDA_CALLGRAPH"
	.align	4
	.sectionentsize	8
	.align		4
        /*0000*/ 	.word	0x00000000
	.align		4
        /*0004*/ 	.word	0xffffffff
	.align		4
        /*0008*/ 	.word	0x00000000
	.align		4
        /*000c*/ 	.word	0xfffffffe
	.align		4
        /*0010*/ 	.word	0x00000000
	.align		4
        /*0014*/ 	.word	0xfffffffd
	.align		4
        /*0018*/ 	.word	0x00000000
	.align		4
        /*001c*/ 	.word	0xfffffffc


//--------------------- .text._Z19game_of_life_kernelPKmPmi --------------------------
	.section	.text._Z19game_of_life_kernelPKmPmi,"ax",@progbits
	.align	128
        .global         _Z19game_of_life_kernelPKmPmi
        .type           _Z19game_of_life_kernelPKmPmi,@function
        .size           _Z19game_of_life_kernelPKmPmi,(.L_x_5 - _Z19game_of_life_kernelPKmPmi)
        .other          _Z19game_of_life_kernelPKmPmi,@"STO_CUDA_ENTRY STV_DEFAULT"
_Z19game_of_life_kernelPKmPmi:
.text._Z19game_of_life_kernelPKmPmi:
[----:B------:R-:W-:Y:S01]  /*0000*/  LDC R1, c[0x0][0x37c] ;  /* 0x0000df00ff017b82 */ /* 0x000fe20000000800 */
[----:B------:R-:W0:Y:S07]  /*0010*/  S2R R3, SR_TID.X ;  /* 0x0000000000037919 */ /* 0x000e2e0000002100 */
[----:B------:R-:W1:Y:S01]  /*0020*/  LDC R11, c[0x0][0x390] ;  /* 0x0000e400ff0b7b82 */ /* 0x000e620000000800 */
[----:B------:R-:W2:Y:S07]  /*0030*/  S2R R5, SR_TID.Y ;  /* 0x0000000000057919 */ /* 0x000eae0000002200 */
[----:B------:R-:W0:Y:S08]  /*0040*/  S2UR UR4, SR_CTAID.X ;  /* 0x00000000000479c3 */ /* 0x000e300000002500 */
[----:B------:R-:W0:Y:S08]  /*0050*/  LDC R12, c[0x0][0x360] ;  /* 0x0000d800ff0c7b82 */ /* 0x000e300000000800 */
[----:B------:R-:W2:Y:S01]  /*0060*/  S2UR UR5, SR_CTAID.Y ;  /* 0x00000000000579c3 */ /* 0x000ea20000002600 */
[----:B-1----:R-:W-:-:S04]  /*0070*/  SHF.R.S32.HI R0, RZ, 0x1f, R11 ;  /* 0x0000001fff007819 */ /* 0x002fc8000001140b */
[----:B------:R-:W-:-:S03]  /*0080*/  LEA.HI R0, R0, R11, RZ, 0x6 ;  /* 0x0000000b00007211 */ /* 0x000fc600078f30ff */
[----:B------:R-:W2:Y:S01]  /*0090*/  LDC R6, c[0x0][0x364] ;  /* 0x0000d900ff067b82 */ /* 0x000ea20000000800 */
[----:B------:R-:W-:Y:S01]  /*00a0*/  SHF.R.S32.HI R13, RZ, 0x6, R0 ;  /* 0x00000006ff0d7819 */ /* 0x000fe20000011400 */
[----:B0-----:R-:W-:-:S05]  /*00b0*/  IMAD R12, R12, UR4, R3 ;  /* 0x000000040c0c7c24 */ /* 0x001fca000f8e0203 */
[----:B------:R-:W-:Y:S01]  /*00c0*/  ISETP.GE.AND P0, PT, R12, R13, PT ;  /* 0x0000000d0c00720c */ /* 0x000fe20003f06270 */
[----:B--2---:R-:W-:-:S05]  /*00d0*/  IMAD R6, R6, UR5, R5 ;  /* 0x0000000506067c24 */ /* 0x004fca000f8e0205 */
[----:B------:R-:W-:-:S13]  /*00e0*/  ISETP.GE.OR P0, PT, R6, R11, P0 ;  /* 0x0000000b0600720c */ /* 0x000fda0000706670 */
[----:B------:R-:W-:Y:S05]  /*00f0*/  @P0 EXIT ;  /* 0x000000000000094d */ /* 0x000fea0003800000 */
[----:B------:R-:W0:Y:S01]  /*0100*/  LDC.64 R4, c[0x0][0x380] ;  /* 0x0000e000ff047b82 */ /* 0x000e220000000a00 */
[----:B------:R-:W1:Y:S01]  /*0110*/  LDCU.64 UR6, c[0x0][0x358] ;  /* 0x00006b00ff0677ac */ /* 0x000e620008000a00 */
[C---:B------:R-:W-:Y:S01]  /*0120*/  VIADD R7, R13.reuse, 0xffffffff ;  /* 0xffffffff0d077836 */ /* 0x040fe20000000000 */
[----:B------:R-:W-:Y:S01]  /*0130*/  ISETP.GE.AND P1, PT, R12, 0x1, PT ;  /* 0x000000010c00780c */ /* 0x000fe20003f26270 */
[----:B------:R-:W-:-:S03]  /*0140*/  IMAD R15, R13, R6, RZ ;  /* 0x000000060d0f7224 */ /* 0x000fc600078e02ff */
[C---:B------:R-:W-:Y:S01]  /*0150*/  ISETP.GE.AND P2, PT, R12.reuse, R7, PT ;  /* 0x000000070c00720c */ /* 0x040fe20003f46270 */
[----:B------:R-:W-:-:S04]  /*0160*/  IMAD.IADD R0, R12, 0x1, R15 ;  /* 0x000000010c007824 */ /* 0x000fc800078e020f */
[----:B0-----:R-:W-:-:S05]  /*0170*/  IMAD.WIDE R8, R0, 0x8, R4 ;  /* 0x0000000800087825 */ /* 0x001fca00078e0204 */
[----:B-1----:R0:W5:Y:S04]  /*0180*/  @P1 LDG.E R17, desc[UR6][R8.64+-0x4] ;  /* 0xfffffc0608111981 */ /* 0x002168000c1e1900 */
[----:B------:R0:W5:Y:S04]  /*0190*/  @!P2 LDG.E R10, desc[UR6][R8.64+0x8] ;  /* 0x00000806080aa981 */ /* 0x000168000c1e1900 */
[----:B------:R0:W5:Y:S01]  /*01a0*/  LDG.E.64 R2, desc[UR6][R8.64] ;  /* 0x0000000608027981 */ /* 0x000162000c1e1b00 */
[----:B------:R-:W-:Y:S01]  /*01b0*/  ISETP.NE.AND P3, PT, R6, RZ, PT ;  /* 0x000000ff0600720c */ /* 0x000fe20003f65270 */
[----:B------:R-:W-:Y:S01]  /*01c0*/  VIADD R11, R11, 0xffffffff ;  /* 0xffffffff0b0b7836 */ /* 0x000fe20000000000 */
[----:B------:R-:W-:Y:S01]  /*01d0*/  UMOV UR5, URZ ;  /* 0x000000ff00057c82 */ /* 0x000fe20008000000 */
[----:B------:R-:W-:Y:S01]  /*01e0*/  UMOV UR4, URZ ;  /* 0x000000ff00047c82 */ /* 0x000fe20008000000 */
[----:B------:R-:W-:Y:S01]  /*01f0*/  BSSY.RECONVERGENT B0, `(.L_x_0) ;  /* 0x000000e000007945 */ /* 0x000fe20003800200 */
[----:B------:R-:W-:Y:S01]  /*0200*/  ISETP.GE.AND P5, PT, R12, R7, PT ;  /* 0x000000070c00720c */ /* 0x000fe20003fa6270 */
[----:B------:R-:W-:Y:S01]  /*0210*/  IMAD.MOV.U32 R14, RZ, RZ, RZ ;  /* 0x000000ffff0e7224 */ /* 0x000fe200078e00ff */
[----:B------:R-:W-:Y:S01]  /*0220*/  ISETP.GE.U32.AND P4, PT, R6, R11, PT ;  /* 0x0000000b0600720c */ /* 0x000fe20003f86070 */
[----:B------:R-:W-:Y:S01]  /*0230*/  IMAD.MOV.U32 R11, RZ, RZ, RZ ;  /* 0x000000ffff0b7224 */ /* 0x000fe200078e00ff */
[----:B------:R-:W-:-:S02]  /*0240*/  ISETP.GT.AND P0, PT, R12, RZ, PT ;  /* 0x000000ff0c00720c */ /* 0x000fc40003f04270 */
[----:B------:R-:W-:Y:S02]  /*0250*/  CS2R R6, SRZ ;  /* 0x0000000000067805 */ /* 0x000fe4000001ff00 */
[----:B0-----:R-:W-:Y:S09]  /*0260*/  @!P3 BRA `(.L_x_1) ;  /* 0x000000000018b947 */ /* 0x001ff20003800000 */
[----:B------:R-:W-:-:S05]  /*0270*/  IADD3 R15, PT, PT, R12, R15, -R13 ;  /* 0x0000000f0c0f7210 */ /* 0x000fca0007ffe80d */
[----:B------:R-:W-:-:S05]  /*0280*/  IMAD.WIDE R4, R15, 0x8, R4 ;  /* 0x000000080f047825 */ /* 0x000fca00078e0204 */
[----:B------:R-:W2:Y:S04]  /*0290*/  @!P2 LDG.E R12, desc[UR6][R4.64+0x8] ;  /* 0x00000806040ca981 */ /* 0x000ea8000c1e1900 */
[----:B------:R0:W5:Y:S04]  /*02a0*/  @P1 LDG.E R11, desc[UR6][R4.64+-0x4] ;  /* 0xfffffc06040b1981 */ /* 0x000168000c1e1900 */
[----:B------:R0:W5:Y:S02]  /*02b0*/  LDG.E.64 R6, desc[UR6][R4.64] ;  /* 0x0000000604067981 */ /* 0x000164000c1e1b00 */
[----:B0-2---:R-:W-:-:S07]  /*02c0*/  @!P2 IMAD.U32 R14, R12, -0x80000000, RZ ;  /* 0x800000000c0ea824 */ /* 0x005fce00078e00ff */
.L_x_1:
[----:B------:R-:W-:Y:S05]  /*02d0*/  BSYNC.RECONVERGENT B0 ;  /* 0x0000000000007941 */ /* 0x000fea0003800200 */
.L_x_0:
[----:B------:R-:W-:Y:S01]  /*02e0*/  BSSY.RECONVERGENT B0, `(.L_x_2) ;  /* 0x000000c000007945 */ /* 0x000fe20003800200 */
[----:B------:R-:W-:Y:S01]  /*02f0*/  IMAD.MOV.U32 R16, RZ, RZ, RZ ;  /* 0x000000ffff107224 */ /* 0x000fe200078e00ff */
[----:B------:R-:W-:Y:S01]  /*0300*/  CS2R R4, SRZ ;  /* 0x0000000000047805 */ /* 0x000fe2000001ff00 */
[----:B------:R-:W-:Y:S02]  /*0310*/  IMAD.MOV.U32 R12, RZ, RZ, RZ ;  /* 0x000000ffff0c7224 */ /* 0x000fe400078e00ff */
[----:B------:R-:W-:Y:S02]  /*0320*/  IMAD.MOV.U32 R15, RZ, RZ, RZ ;  /* 0x000000ffff0f7224 */ /* 0x000fe400078e00ff */
[----:B------:R-:W-:Y:S01]  /*0330*/  IMAD.MOV.U32 R18, RZ, RZ, RZ ;  /* 0x000000ffff127224 */ /* 0x000fe200078e00ff */
[----:B------:R-:W-:Y:S06]  /*0340*/  @P4 BRA `(.L_x_3) ;  /* 0x0000000000144947 */ /* 0x000fec0003800000 */
[----:B------:R-:W-:-:S05]  /*0350*/  IMAD.WIDE R8, R13, 0x8, R8 ;  /* 0x000000080d087825 */ /* 0x000fca00078e0208 */
[----:B------:R-:W2:Y:S04]  /*0360*/  @!P2 LDG.E R13, desc[UR6][R8.64+0x8] ;  /* 0x00000806080da981 */ /* 0x000ea8000c1e1900 */
[----:B------:R0:W5:Y:S04]  /*0370*/  @P1 LDG.E R12, desc[UR6][R8.64+-0x4] ;  /* 0xfffffc06080c1981 */ /* 0x000168000c1e1900 */
[----:B------:R0:W5:Y:S02]  /*0380*/  LDG.E.64 R4, desc[UR6][R8.64] ;  /* 0x0000000608047981 */ /* 0x000164000c1e1b00 */
[----:B0-2---:R-:W-:-:S07]  /*0390*/  @!P2 IMAD.U32 R18, R13, -0x80000000, RZ ;  /* 0x800000000d12a824 */ /* 0x005fce00078e00ff */
.L_x_3:
[----:B------:R-:W-:Y:S05]  /*03a0*/  BSYNC.RECONVERGENT B0 ;  /* 0x0000000000007941 */ /* 0x000fea0003800200 */
.L_x_2:
[----:B-----5:R-:W-:Y:S01]  /*03b0*/  SHF.R.U32.HI R11, RZ, 0x1f, R11 ;  /* 0x0000001fff0b7819 */ /* 0x020fe2000001160b */
[----:B------:R-:W-:Y:S01]  /*03c0*/  IMAD.MOV.U32 R22, RZ, RZ, RZ ;  /* 0x000000ffff167224 */ /* 0x000fe200078e00ff */
[----:B------:R-:W-:Y:S02]  /*03d0*/  SEL R8, R15, RZ, !P5 ;  /* 0x000000ff0f087207 */ /* 0x000fe40006800000 */
[----:B------:R-:W-:Y:S02]  /*03e0*/  SEL R15, R14, RZ, !P5 ;  /* 0x000000ff0e0f7207 */ /* 0x000fe40006800000 */
[----:B------:R-:W-:Y:S02]  /*03f0*/  SEL R9, R18, RZ, !P5 ;  /* 0x000000ff12097207 */ /* 0x000fe40006800000 */
[----:B------:R-:W-:Y:S02]  /*0400*/  SHF.R.U32.HI R18, RZ, 0x1, R7 ;  /* 0x00000001ff127819 */ /* 0x000fe40000011607 */
[----:B------:R-:W-:-:S02]  /*0410*/  SHF.R.U32.HI R14, RZ, 0x1, R5 ;  /* 0x00000001ff0e7819 */ /* 0x000fc40000011605 */
[----:B------:R-:W-:Y:S02]  /*0420*/  SHF.R.U64 R13, R4, 0x1, R5 ;  /* 0x00000001040d7819 */ /* 0x000fe40000001205 */
[----:B------:R-:W-:Y:S01]  /*0430*/  SEL R21, R11, RZ, P0 ;  /* 0x000000ff0b157207 */ /* 0x000fe20000000000 */
[----:B------:R-:W-:Y:S01]  /*0440*/  IMAD.MOV.U32 R11, RZ, RZ, RZ ;  /* 0x000000ffff0b7224 */ /* 0x000fe200078e00ff */
[----:B------:R-:W-:Y:S01]  /*0450*/  SHF.R.U32.HI R12, RZ, 0x1f, R12 ;  /* 0x0000001fff0c7819 */ /* 0x000fe2000001160c */
[----:B------:R-:W-:Y:S01]  /*0460*/  @!P2 IMAD.U32 R11, R10, -0x80000000, RZ ;  /* 0x800000000a0ba824 */ /* 0x000fe200078e00ff */
[----:B------:R-:W-:Y:S01]  /*0470*/  LOP3.LUT R15, R15, R18, RZ, 0xfc, !PT ;  /* 0x000000120f0f7212 */ /* 0x000fe200078efcff */
[----:B------:R-:W-:Y:S01]  /*0480*/  IMAD.SHL.U32 R18, R6, 0x2, RZ ;  /* 0x0000000206127824 */ /* 0x000fe200078e00ff */
[----:B------:R-:W-:Y:S01]  /*0490*/  LOP3.LUT R9, R9, R14, RZ, 0xfc, !PT ;  /* 0x0000000e09097212 */ /* 0x000fe200078efcff */
[----:B------:R-:W-:Y:S01]  /*04a0*/  IMAD.SHL.U32 R14, R4, 0x2, RZ ;  /* 0x00000002040e7824 */ /* 0x000fe200078e00ff */
[----:B------:R-:W-:-:S02]  /*04b0*/  SHF.L.U64.HI R20, R2, 0x1, R3 ;  /* 0x0000000102147819 */ /* 0x000fc40000010203 */
[--C-:B------:R-:W-:Y:S02]  /*04c0*/  SHF.L.U64.HI R10, R6, 0x1, R7.reuse ;  /* 0x00000001060a7819 */ /* 0x100fe40000010207 */
[----:B------:R-:W-:Y:S02]  /*04d0*/  LOP3.LUT R8, R8, R13, RZ, 0xfc, !PT ;  /* 0x0000000d08087212 */ /* 0x000fe400078efcff */
[----:B------:R-:W-:Y:S02]  /*04e0*/  SEL R13, R12, RZ, P0 ;  /* 0x000000ff0c0d7207 */ /* 0x000fe40000000000 */
[----:B------:R-:W-:Y:S02]  /*04f0*/  SEL R16, R16, RZ, !P5 ;  /* 0x000000ff10107207 */ /* 0x000fe40006800000 */
[----:B------:R-:W-:Y:S02]  /*0500*/  SHF.R.U64 R19, R6, 0x1, R7 ;  /* 0x0000000106137819 */ /* 0x000fe40000001207 */
[----:B------:R-:W-:-:S02]  /*0510*/  LOP3.LUT R20, R20, UR5, RZ, 0xfc, !PT ;  /* 0x0000000514147c12 */ /* 0x000fc4000f8efcff */
[----:B------:R-:W-:Y:S02]  /*0520*/  LOP3.LUT R23, R15, R10, R7, 0x96, !PT ;  /* 0x0000000a0f177212 */ /* 0x000fe400078e9607 */
[----:B------:R-:W-:Y:S02]  /*0530*/  LOP3.LUT R13, R13, R14, RZ, 0xfc, !PT ;  /* 0x0000000e0d0d7212 */ /* 0x000fe400078efcff */
[----:B------:R-:W-:Y:S01]  /*0540*/  LOP3.LUT R16, R16, R19, RZ, 0xfc, !PT ;  /* 0x0000001310107212 */ /* 0x000fe200078efcff */
[----:B------:R-:W-:Y:S01]  /*0550*/  IMAD.SHL.U32 R19, R2, 0x2, RZ ;  /* 0x0000000202137824 */ /* 0x000fe200078e00ff */
[----:B------:R-:W-:Y:S02]  /*0560*/  SHF.R.U32.HI R12, RZ, 0x1, R3 ;  /* 0x00000001ff0c7819 */ /* 0x000fe40000011603 */
[----:B------:R-:W-:Y:S02]  /*0570*/  LOP3.LUT R14, R10, R7, R15, 0xe8, !PT ;  /* 0x000000070a0e7212 */ /* 0x000fe400078ee80f */
[----:B------:R-:W-:-:S02]  /*0580*/  LOP3.LUT R15, R23, R20, RZ, 0xc0, !PT ;  /* 0x00000014170f7212 */ /* 0x000fc400078ec0ff */
[----:B------:R-:W-:Y:S02]  /*0590*/  LOP3.LUT R21, R21, R18, RZ, 0xfc, !PT ;  /* 0x0000001215157212 */ /* 0x000fe400078efcff */
[----:B------:R-:W-:Y:S02]  /*05a0*/  @P1 SHF.R.U32.HI R22, RZ, 0x1f, R17 ;  /* 0x0000001fff161819 */ /* 0x000fe40000011611 */
[----:B------:R-:W-:Y:S02]  /*05b0*/  LOP3.LUT R12, R11, R12, RZ, 0xfc, !PT ;  /* 0x0000000c0b0c7212 */ /* 0x000fe400078efcff */
[----:B------:R-:W-:Y:S02]  /*05c0*/  SHF.R.U64 R18, R2, 0x1, R3 ;  /* 0x0000000102127819 */ /* 0x000fe40000001203 */
[----:B------:R-:W-:Y:S02]  /*05d0*/  LOP3.LUT R15, R15, R10, R7, 0x80, !PT ;  /* 0x0000000a0f0f7212 */ /* 0x000fe400078e8007 */
[----:B------:R-:W-:-:S02]  /*05e0*/  LOP3.LUT R19, R22, R19, RZ, 0xfc, !PT ;  /* 0x0000001316137212 */ /* 0x000fc400078efcff */
[----:B------:R-:W-:Y:S02]  /*05f0*/  LOP3.LUT R10, R16, R21, R6, 0x96, !PT ;  /* 0x00000015100a7212 */ /* 0x000fe400078e9606 */
[CCC-:B------:R-:W-:Y:S02]  /*0600*/  LOP3.LUT R17, R12.reuse, R23.reuse, R20.reuse, 0x96, !PT ;  /* 0x000000170c117212 */ /* 0x1c0fe400078e9614 */
[-CC-:B------:R-:W-:Y:S02]  /*0610*/  LOP3.LUT R11, R12, R23.reuse, R20.reuse, 0x60, !PT ;  /* 0x000000170c0b7212 */ /* 0x180fe400078e6014 */
[----:B------:R-:W-:Y:S02]  /*0620*/  LOP3.LUT R12, R14, R23, R20, 0x78, !PT ;  /* 0x000000170e0c7212 */ /* 0x000fe400078e7814 */
[----:B------:R-:W-:Y:S02]  /*0630*/  LOP3.LUT R7, R18, UR4, RZ, 0xfc, !PT ;  /* 0x0000000412077c12 */ /* 0x000fe4000f8efcff */
[----:B------:R-:W-:-:S02]  /*0640*/  LOP3.LUT R20, R10, R19, RZ, 0xc0, !PT ;  /* 0x000000130a147212 */ /* 0x000fc400078ec0ff */
[----:B------:R-:W-:Y:S02]  /*0650*/  SHF.L.U64.HI R18, R4, 0x1, R5 ;  /* 0x0000000104127819 */ /* 0x000fe40000010205 */
[----:B------:R-:W-:Y:S02]  /*0660*/  LOP3.LUT R16, R21, R6, R16, 0xe8, !PT ;  /* 0x0000000615107212 */ /* 0x000fe400078ee810 */
[CCC-:B------:R-:W-:Y:S02]  /*0670*/  LOP3.LUT R22, R7.reuse, R10.reuse, R19.reuse, 0x96, !PT ;  /* 0x0000000a07167212 */ /* 0x1c0fe400078e9613 */
[-CC-:B------:R-:W-:Y:S02]  /*0680*/  LOP3.LUT R7, R7, R10.reuse, R19.reuse, 0x60, !PT ;  /* 0x0000000a07077212 */ /* 0x180fe400078e6013 */
[----:B------:R-:W-:Y:S02]  /*0690*/  LOP3.LUT R21, R20, R21, R6, 0x80, !PT ;  /* 0x0000001514157212 */ /* 0x000fe400078e8006 */
[----:B------:R-:W-:-:S02]  /*06a0*/  LOP3.LUT R10, R16, R10, R19, 0x78, !PT ;  /* 0x0000000a100a7212 */ /* 0x000fc400078e7813 */
[----:B------:R-:W-:Y:S02]  /*06b0*/  LOP3.LUT R24, R18, R17, RZ, 0xc0, !PT ;  /* 0x0000001112187212 */ /* 0x000fe400078ec0ff */
[-CC-:B------:R-:W-:Y:S02]  /*06c0*/  LOP3.LUT R20, R12, R18.reuse, R17.reuse, 0x80, !PT ;  /* 0x000000120c147212 */ /* 0x180fe400078e8011 */
[CCC-:B------:R-:W-:Y:S02]  /*06d0*/  LOP3.LUT R6, R5.reuse, R18.reuse, R17.reuse, 0x96, !PT ;  /* 0x0000001205067212 */ /* 0x1c0fe400078e9611 */
[----:B------:R-:W-:Y:S02]  /*06e0*/  LOP3.LUT R18, R5, R18, R17, 0x60, !PT ;  /* 0x0000001205127212 */ /* 0x000fe400078e6011 */
[CCC-:B------:R-:W-:Y:S02]  /*06f0*/  LOP3.LUT R17, R4.reuse, R13.reuse, R22.reuse, 0x60, !PT ;  /* 0x0000000d04117212 */ /* 0x1c0fe400078e6016 */
[----:B------:R-:W-:-:S02]  /*0700*/  LOP3.LUT R19, R4, R13, R22, 0x96, !PT ;  /* 0x0000000d04137212 */ /* 0x000fc400078e9616 */
[----:B------:R-:W-:Y:S02]  /*0710*/  LOP3.LUT R5, R15, R11, R14, 0x78, !PT ;  /* 0x0000000b0f057212 */ /* 0x000fe400078e780e */
[----:B------:R-:W-:Y:S02]  /*0720*/  LOP3.LUT R23, R13, R22, RZ, 0xc0, !PT ;  /* 0x000000160d177212 */ /* 0x000fe400078ec0ff */
[----:B------:R-:W-:Y:S02]  /*0730*/  LOP3.LUT R4, R10, R13, R22, 0x80, !PT ;  /* 0x0000000d0a047212 */ /* 0x000fe400078e8016 */
[----:B------:R-:W-:Y:S02]  /*0740*/  LOP3.LUT R14, R15, R11, R14, 0x80, !PT ;  /* 0x0000000b0f0e7212 */ /* 0x000fe400078e800e */
[-CC-:B------:R-:W-:Y:S02]  /*0750*/  LOP3.LUT R13, R24, R12.reuse, R11.reuse, 0x96, !PT ;  /* 0x0000000c180d7212 */ /* 0x180fe400078e960b */
[----:B------:R-:W-:-:S02]  /*0760*/  LOP3.LUT R15, R18, R12, R11, 0x60, !PT ;  /* 0x0000000c120f7212 */ /* 0x000fc400078e600b */
[CCC-:B------:R-:W-:Y:S02]  /*0770*/  LOP3.LUT R22, R21.reuse, R7.reuse, R16.reuse, 0x78, !PT ;  /* 0x0000000715167212 */ /* 0x1c0fe400078e7810 */
[----:B------:R-:W-:Y:S02]  /*0780*/  LOP3.LUT R21, R21, R7, R16, 0x80, !PT ;  /* 0x0000000715157212 */ /* 0x000fe400078e8010 */
[-CC-:B------:R-:W-:Y:S02]  /*0790*/  LOP3.LUT R11, R17, R10.reuse, R7.reuse, 0x60, !PT ;  /* 0x0000000a110b7212 */ /* 0x180fe400078e6007 */
[----:B------:R-:W-:Y:S02]  /*07a0*/  LOP3.LUT R12, R23, R10, R7, 0x96, !PT ;  /* 0x0000000a170c7212 */ /* 0x000fe400078e9607 */
[-CC-:B------:R-:W-:Y:S02]  /*07b0*/  LOP3.LUT R10, R14, R20.reuse, R5.reuse, 0x78, !PT ;  /* 0x000000140e0a7212 */ /* 0x180fe400078e7805 */
[----:B------:R-:W-:-:S02]  /*07c0*/  LOP3.LUT R7, R15, R20, R5, 0x96, !PT ;  /* 0x000000140f077212 */ /* 0x000fc400078e9605 */
[----:B------:R-:W-:Y:S02]  /*07d0*/  LOP3.LUT R15, R15, R20, R5, 0x60, !PT ;  /* 0x000000140f0f7212 */ /* 0x000fe400078e6005 */
[-CC-:B------:R-:W-:Y:S02]  /*07e0*/  LOP3.LUT R21, R21, R4.reuse, R22.reuse, 0x78, !PT ;  /* 0x0000000415157212 */ /* 0x180fe400078e7816 */
[CCC-:B------:R-:W-:Y:S02]  /*07f0*/  LOP3.LUT R14, R11.reuse, R4.reuse, R22.reuse, 0x60, !PT ;  /* 0x000000040b0e7212 */ /* 0x1c0fe400078e6016 */
[----:B------:R-:W-:Y:S02]  /*0800*/  LOP3.LUT R16, R11, R4, R22, 0x96, !PT ;  /* 0x000000040b107212 */ /* 0x000fe400078e9616 */
[----:B------:R-:W0:Y:S01]  /*0810*/  LDC.64 R4, c[0x0][0x388] ;  /* 0x0000e200ff047b82 */ /* 0x000e220000000a00 */
[----:B------:R-:W-:Y:S02]  /*0820*/  LOP3.LUT R15, R10, R15, RZ, 0x3c, !PT ;  /* 0x0000000f0a0f7212 */ /* 0x000fe400078e3cff */
[----:B------:R-:W-:-:S02]  /*0830*/  LOP3.LUT R10, R13, R6, R9, 0x80, !PT ;  /* 0x000000060d0a7212 */ /* 0x000fc400078e8009 */
[----:B------:R-:W-:Y:S02]  /*0840*/  LOP3.LUT R14, R21, R14, RZ, 0x3c, !PT ;  /* 0x0000000e150e7212 */ /* 0x000fe400078e3cff */
[----:B------:R-:W-:Y:S02]  /*0850*/  LOP3.LUT R11, R12, R19, R8, 0x80, !PT ;  /* 0x000000130c0b7212 */ /* 0x000fe400078e8008 */
[----:B------:R-:W-:Y:S02]  /*0860*/  LOP3.LUT R20, R13, R18, RZ, 0x3c, !PT ;  /* 0x000000120d147212 */ /* 0x000fe400078e3cff */
[----:B------:R-:W-:Y:S02]  /*0870*/  LOP3.LUT R7, R7, R10, R15, 0x7e, !PT ;  /* 0x0000000a07077212 */ /* 0x000fe400078e7e0f */
[----:B------:R-:W-:Y:S02]  /*0880*/  LOP3.LUT R11, R16, R11, R14, 0x7e, !PT ;  /* 0x0000000b100b7212 */ /* 0x000fe400078e7e0e */
[----:B------:R-:W-:-:S02]  /*0890*/  LOP3.LUT R15, R12, R17, RZ, 0x3c, !PT ;  /* 0x000000110c0f7212 */ /* 0x000fc400078e3cff */
[-CC-:B------:R-:W-:Y:S02]  /*08a0*/  LOP3.LUT R14, R20, R6.reuse, R9.reuse, 0x78, !PT ;  /* 0x00000006140e7212 */ /* 0x180fe400078e7809 */
[CCC-:B------:R-:W-:Y:S02]  /*08b0*/  LOP3.LUT R10, R7.reuse, R6.reuse, R9.reuse, 0x6, !PT ;  /* 0x00000006070a7212 */ /* 0x1c0fe400078e0609 */
[----:B------:R-:W-:Y:S02]  /*08c0*/  LOP3.LUT R9, R7, R6, R9, 0xf6, !PT ;  /* 0x0000000607097212 */ /* 0x000fe400078ef609 */
[-C--:B------:R-:W-:Y:S01]  /*08d0*/  LOP3.LUT R6, R15, R19.reuse, R8, 0x78, !PT ;  /* 0x000000130f067212 */ /* 0x080fe200078e7808 */
[----:B0-----:R-:W-:Y:S01]  /*08e0*/  IMAD.WIDE R4, R0, 0x8, R4 ;  /* 0x0000000800047825 */ /* 0x001fe200078e0204 */
[CCC-:B------:R-:W-:Y:S02]  /*08f0*/  LOP3.LUT R7, R11.reuse, R19.reuse, R8.reuse, 0xf6, !PT ;  /* 0x000000130b077212 */ /* 0x1c0fe400078ef608 */
[----:B------:R-:W-:-:S02]  /*0900*/  LOP3.LUT R8, R11, R19, R8, 0x6, !PT ;  /* 0x000000130b087212 */ /* 0x000fc400078e0608 */
[----:B------:R-:W-:Y:S02]  /*0910*/  LOP3.LUT R18, R10, R13, R18, 0x60, !PT ;  /* 0x0000000d0a127212 */ /* 0x000fe400078e6012 */
[----:B------:R-:W-:Y:S02]  /*0920*/  LOP3.LUT R3, R3, R14, R9, 0x40, !PT ;  /* 0x0000000e03037212 */ /* 0x000fe400078e4009 */
[----:B------:R-:W-:Y:S02]  /*0930*/  LOP3.LUT R2, R2, R6, R7, 0x40, !PT ;  /* 0x0000000602027212 */ /* 0x000fe400078e4007 */
[----:B------:R-:W-:Y:S02]  /*0940*/  LOP3.LUT R17, R8, R12, R17, 0x60, !PT ;  /* 0x0000000c08117212 */ /* 0x000fe400078e6011 */
[----:B------:R-:W-:Y:S02]  /*0950*/  LOP3.LUT R3, R3, R18, RZ, 0xfc, !PT ;  /* 0x0000001203037212 */ /* 0x000fe400078efcff */
[----:B------:R-:W-:-:S05]  /*0960*/  LOP3.LUT R2, R2, R17, RZ, 0xfc, !PT ;  /* 0x0000001102027212 */ /* 0x000fca00078efcff */
[----:B------:R-:W-:Y:S01]  /*0970*/  STG.E.64 desc[UR6][R4.64], R2 ;  /* 0x0000000204007986 */ /* 0x000fe2000c101b06 */
[----:B------:R-:W-:Y:S05]  /*0980*/  EXIT ;  /* 0x000000000000794d */ /* 0x000fea0003800000 */
.L_x_4:
[----:B------:R-:W-:-:S00]  /*0990*/  BRA `(.L_x_4) ;  /* 0xfffffffc00fc7947 */ /* 0x000fc0000383ffff */
[----:B------:R-:W-:-:S00]  /*09a0*/  NOP ;  /* 0x0000000000007918 */ /* 0x000fc00000000000 */
        /* <DEDUP_REMOVED lines=13> */
.L_x_5:


//--------------------- .nv.shared.reserved.0     --------------------------
	.section	.nv.shared.reserved.0,"aw",@nobits
	.weak		__nv_reservedSMEM_offset_0_alias
	.size		__nv_reservedSMEM_offset_0_alias, 0, 64
	.other		__nv_reservedSMEM_offset_0_alias,@"STO_CUDA_RESERVED_SHARED STV_DEFAULT"
__nv_reservedSMEM_offset_0_alias:
	.zero		0
	.zero		64


//--------------------- .nv.constant0._Z19game_of_life_kernelPKmPmi --------------------------
	.section	.nv.constant0._Z19game_of_life_kernelPKmPmi,"a",@progbits
	.sectionflags	@""
	.align	4
.nv.constant0._Z19game_of_life_kernelPKmPmi:
	.zero		916


//--------------------- SYMBOLS --------------------------

	.type		.nv.reservedSmem.offset0,@object
	.size		.nv.reservedSmem.offset0,0x4
